	.target	sm_100a

	.elftype	@"ET_EXEC"


//--------------------- .note.nv.tkinfo           --------------------------
	.section	.note.nv.tkinfo,"",@"SHT_NOTE"
	.sectionflags	@"SHF_NOTE_NV_TKINFO"
	.tkinfo
        /*0018*/ 	.word	0x00000081
        /*0030*/ 	.string	""
        /*0030*/ 	.string	"ptxas-blackwell"
        /*0030*/ 	.string	"Cuda compilation tools, release 12.9, V12.9.86"
        /*0030*/ 	.string	"Build cuda_12.9.r12.9/compiler.36037853_0"
        /*0030*/ 	.string	"-v  -suppress-debug-info  -lineinfo  -arch sm_100a "



//--------------------- .note.nv.cuver            --------------------------
	.section	.note.nv.cuver,"",@"SHT_NOTE"
	.sectionflags	@"SHF_NOTE_NV_CUVER"
        /*0018*/ 	.short	0x0001
        /*001a*/ 	.short	0x0064
        /*001c*/ 	.short	0x0001
        /*001e*/ 	.short	0x0000
        /*0020*/ 	.short	0x0001
        /*0022*/ 	.short	0x0000


//--------------------- .nv.info                  --------------------------
	.section	.nv.info,"",@"SHT_CUDA_INFO"
	.align	4


	//----- nvinfo : EIATTR_REGCOUNT
	.align		4
        /*0000*/ 	.byte	0x04, 0x2f
        /*0002*/ 	.short	(.L_4 - .L_3)
	.align		4
.L_3:
        /*0004*/ 	.word	index@(gluon_mma)
        /*0008*/ 	.word	0x0000005f


	//----- nvinfo : EIATTR_FRAME_SIZE
	.align		4
.L_4:
        /*000c*/ 	.byte	0x04, 0x11
        /*000e*/ 	.short	(.L_6 - .L_5)
	.align		4
.L_5:
        /*0010*/ 	.word	index@($__internal_2_$__cuda_sm10x_tcgen05_guardrail_trap_unallocated_columns_being_dealloced)
        /*0014*/ 	.word	0x00000000


	//----- nvinfo : EIATTR_FRAME_SIZE
	.align		4
.L_6:
        /*0018*/ 	.byte	0x04, 0x11
        /*001a*/ 	.short	(.L_8 - .L_7)
	.align		4
.L_7:
        /*001c*/ 	.word	index@($__internal_1_$__cuda_sm10x_tcgen05_guardrail_trap_phase_invalid_during_alloc)
        /*0020*/ 	.word	0x00000000


	//----- nvinfo : EIATTR_FRAME_SIZE
	.align		4
.L_8:
        /*0024*/ 	.byte	0x04, 0x11
        /*0026*/ 	.short	(.L_10 - .L_9)
	.align		4
.L_9:
        /*0028*/ 	.word	index@($__internal_0_$__cuda_sm10x_tcgen05_guardrail_trap_col_being_dealloced_not_returned_by_alloc)
        /*002c*/ 	.word	0x00000000


	//----- nvinfo : EIATTR_FRAME_SIZE
	.align		4
.L_10:
        /*0030*/ 	.byte	0x04, 0x11
        /*0032*/ 	.short	(.L_12 - .L_11)
	.align		4
.L_11:
        /*0034*/ 	.word	index@(gluon_mma)
        /*0038*/ 	.word	0x00000000


	//----- nvinfo : EIATTR_MIN_STACK_SIZE
	.align		4
.L_12:
        /*003c*/ 	.byte	0x04, 0x12
        /*003e*/ 	.short	(.L_14 - .L_13)
	.align		4
.L_13:
        /*0040*/ 	.word	index@(gluon_mma)
        /*0044*/ 	.word	0x00000000
.L_14:


//--------------------- .nv.info.gluon_mma        --------------------------
	.section	.nv.info.gluon_mma,"",@"SHT_CUDA_INFO"
	.sectionflags	@""
	.align	4


	//----- nvinfo : EIATTR_CUDA_API_VERSION
	.align		4
        /*0000*/ 	.byte	0x04, 0x37
        /*0002*/ 	.short	(.L_16 - .L_15)
.L_15:
        /*0004*/ 	.word	0x00000081


	//----- nvinfo : EIATTR_KPARAM_INFO
	.align		4
.L_16:
        /*0008*/ 	.byte	0x04, 0x17
        /*000a*/ 	.short	(.L_18 - .L_17)
.L_17:
        /*000c*/ 	.word	0x00000000
        /*0010*/ 	.short	0x0004
        /*0012*/ 	.short	0x0020
        /*0014*/ 	.byte	0x00, 0xf4, 0x21, 0x00


	//----- nvinfo : EIATTR_KPARAM_INFO
	.align		4
.L_18:
        /*0018*/ 	.byte	0x04, 0x17
        /*001a*/ 	.short	(.L_20 - .L_19)
.L_19:
        /*001c*/ 	.word	0x00000000
        /*0020*/ 	.short	0x0003
        /*0022*/ 	.short	0x0018
        /*0024*/ 	.byte	0x00, 0xf4, 0x21, 0x00


	//----- nvinfo : EIATTR_KPARAM_INFO
	.align		4
.L_20:
        /*0028*/ 	.byte	0x04, 0x17
        /*002a*/ 	.short	(.L_22 - .L_21)
.L_21:
        /*002c*/ 	.word	0x00000000
        /*0030*/ 	.short	0x0002
        /*0032*/ 	.short	0x0010
        /*0034*/ 	.byte	0x00, 0xf4, 0x21, 0x00


	//----- nvinfo : EIATTR_KPARAM_INFO
	.align		4
.L_22:
        /*0038*/ 	.byte	0x04, 0x17
        /*003a*/ 	.short	(.L_24 - .L_23)
.L_23:
        /*003c*/ 	.word	0x00000000
        /*0040*/ 	.short	0x0001
        /*0042*/ 	.short	0x0008
        /*0044*/ 	.byte	0x00, 0xf4, 0x21, 0x00


	//----- nvinfo : EIATTR_KPARAM_INFO
	.align		4
.L_24:
        /*0048*/ 	.byte	0x04, 0x17
        /*004a*/ 	.short	(.L_26 - .L_25)
.L_25:
        /*004c*/ 	.word	0x00000000
        /*0050*/ 	.short	0x0000
        /*0052*/ 	.short	0x0000
        /*0054*/ 	.byte	0x00, 0xf4, 0x21, 0x00


	//----- nvinfo : EIATTR_AT_ENTRY_FRAGMENTS
	.align		4
.L_26:
        /*0058*/ 	.byte	0x04, 0x4f
        /*005a*/ 	.short	(.L_28 - .L_27)


	//   ....[0]....
.L_27:
        /*005c*/ 	.word	0x00000004


	//----- nvinfo : EIATTR_RESERVED_SMEM_USED
	.align		4
.L_28:
        /*0060*/ 	.byte	0x01, 0x41
	.zero		2


	//----- nvinfo : EIATTR_SPARSE_MMA_MASK
	.align		4
        /*0064*/ 	.byte	0x03, 0x50
        /*0066*/ 	.short	0x0000


	//----- nvinfo : EIATTR_TCGEN05_1CTA_USED
	.align		4
        /*0068*/ 	.byte	0x01, 0x51
	.zero		2


	//----- nvinfo : EIATTR_MAXREG_COUNT
	.align		4
        /*006c*/ 	.byte	0x03, 0x1b
        /*006e*/ 	.short	0x00ff


	//----- nvinfo : EIATTR_NUM_BARRIERS
	.align		4
        /*0070*/ 	.byte	0x02, 0x4c
        /*0072*/ 	.byte	0x01
	.zero		1


	//----- nvinfo : EIATTR_INT_WARP_WIDE_INSTR_OFFSETS
	.align		4
        /*0074*/ 	.byte	0x04, 0x31
        /*0076*/ 	.short	(.L_30 - .L_29)


	//   ....[0]....
.L_29:
        /*0078*/ 	.word	0x00001150


	//   ....[1]....
        /*007c*/ 	.word	0x000011a0


	//   ....[2]....
        /*0080*/ 	.word	0x000019c0


	//   ....[3]....
        /*0084*/ 	.word	0x000019d0


	//   ....[4]....
        /*0088*/ 	.word	0x00002460


	//   ....[5]....
        /*008c*/ 	.word	0x000024b0


	//----- nvinfo : EIATTR_COOP_GROUP_MASK_REGIDS
	.align		4
.L_30:
        /*0090*/ 	.byte	0x04, 0x29
        /*0092*/ 	.short	(.L_32 - .L_31)


	//   ....[0]....
.L_31:
        /*0094*/ 	.word	0xffffffff


	//   ....[1]....
        /*0098*/ 	.word	0xffffffff


	//   ....[2]....
        /*009c*/ 	.word	0xffffffff


	//   ....[3]....
        /*00a0*/ 	.word	0xffffffff


	//----- nvinfo : EIATTR_COOP_GROUP_INSTR_OFFSETS
	.align		4
.L_32:
        /*00a4*/ 	.byte	0x04, 0x28
        /*00a6*/ 	.short	(.L_34 - .L_33)


	//   ....[0]....
.L_33:
        /*00a8*/ 	.word	0x00000050


	//   ....[1]....
        /*00ac*/ 	.word	0x00000310


	//   ....[2]....
        /*00b0*/ 	.word	0x000022f0


	//   ....[3]....
        /*00b4*/ 	.word	0x00002560


	//----- nvinfo : EIATTR_VRC_CTA_INIT_COUNT
	.align		4
.L_34:
        /*00b8*/ 	.byte	0x02, 0x4a
        /*00ba*/ 	.byte	0x80
	.zero		1


	//----- nvinfo : EIATTR_MBARRIER_INSTR_OFFSETS
	.align		4
        /*00bc*/ 	.byte	0x04, 0x39
        /*00be*/ 	.short	(.L_36 - .L_35)


	//   ....[0]....
.L_35:
        /*00c0*/ 	.word	0x00001610
        /*00c4*/ 	.word	0x000000ff
        /*00c8*/ 	.word	0x00010000
        /*00cc*/ 	.short	0x0100
        /*00ce*/ 	.byte	0x07
	.zero		1


	//   ....[1]....
        /*00d0*/ 	.word	0x00001a60
        /*00d4*/ 	.word	0x000000ff
        /*00d8*/ 	.word	0x00010000
        /*00dc*/ 	.short	0x010a
        /*00de*/ 	.byte	0x07
	.zero		1


	//   ....[2]....
        /*00e0*/ 	.word	0x00001bb0
        /*00e4*/ 	.word	0x000000ff
        /*00e8*/ 	.word	0x00010000
        /*00ec*/ 	.short	0x0108
        /*00ee*/ 	.byte	0x07
	.zero		1


	//   ....[3]....
        /*00f0*/ 	.word	0x00002580
        /*00f4*/ 	.word	0x000000ff
        /*00f8*/ 	.word	0x00010000
        /*00fc*/ 	.short	0x010a
        /*00fe*/ 	.byte	0x07
	.zero		1


	//----- nvinfo : EIATTR_NUM_MBARRIERS
	.align		4
.L_36:
        /*0100*/ 	.byte	0x03, 0x38
        /*0102*/ 	.short	0x0001


	//----- nvinfo : EIATTR_EXIT_INSTR_OFFSETS
	.align		4
        /*0104*/ 	.byte	0x04, 0x1c
        /*0106*/ 	.short	(.L_38 - .L_37)


	//   ....[0]....
.L_37:
        /*0108*/ 	.word	0x00002570


	//----- nvinfo : EIATTR_REQNTID
	.align		4
.L_38:
        /*010c*/ 	.byte	0x04, 0x10
        /*010e*/ 	.short	(.L_40 - .L_39)
.L_39:
        /*0110*/ 	.word	0x00000100
        /*0114*/ 	.word	0x00000001
        /*0118*/ 	.word	0x00000001


	//----- nvinfo : EIATTR_CRS_STACK_SIZE
	.align		4
.L_40:
        /*011c*/ 	.byte	0x04, 0x1e
        /*011e*/ 	.short	(.L_42 - .L_41)
.L_41:
        /*0120*/ 	.word	0x00000000


	//----- nvinfo : EIATTR_CBANK_PARAM_SIZE
	.align		4
.L_42:
        /*0124*/ 	.byte	0x03, 0x19
        /*0126*/ 	.short	0x0028


	//----- nvinfo : EIATTR_PARAM_CBANK
	.align		4
        /*0128*/ 	.byte	0x04, 0x0a
        /*012a*/ 	.short	(.L_44 - .L_43)
	.align		4
.L_43:
        /*012c*/ 	.word	index@(.nv.constant0.gluon_mma)
        /*0130*/ 	.short	0x0380
        /*0132*/ 	.short	0x0028


	//----- nvinfo : EIATTR_SW_WAR
	.align		4
.L_44:
        /*0134*/ 	.byte	0x04, 0x36
        /*0136*/ 	.short	(.L_46 - .L_45)
.L_45:
        /*0138*/ 	.word	0x00000008
.L_46:


//--------------------- .nv.compat                --------------------------
	.section	.nv.compat,"",@"SHT_CUDA_COMPAT_INFO"
	.align	4
        /*0000*/ 	.byte	0x02, 0x02, 0x02, 0x00, 0x02, 0x05, 0x05, 0x00, 0x02, 0x03, 0x00, 0x00, 0x02, 0x06, 0x01, 0x00


//--------------------- .nv.callgraph             --------------------------
	.section	.nv.callgraph,"",@"SHT_CUDA_CALLGRAPH"
	.align	4
	.sectionentsize	8
	.align		4
        /*0000*/ 	.word	0x00000000
	.align		4
        /*0004*/ 	.word	0xffffffff
	.align		4
        /*0008*/ 	.word	0x00000000
	.align		4
        /*000c*/ 	.word	0xfffffffe
	.align		4
        /*0010*/ 	.word	0x00000000
	.align		4
        /*0014*/ 	.word	0xfffffffd
	.align		4
        /*0018*/ 	.word	0x00000000
	.align		4
        /*001c*/ 	.word	0xfffffffc


//--------------------- .text.gluon_mma           --------------------------
	.section	.text.gluon_mma,"ax",@progbits
	.align	128
        .global         gluon_mma
        .type           gluon_mma,@function
        .size           gluon_mma,(.L_x_15 - gluon_mma)
        .other          gluon_mma,@"STO_CUDA_ENTRY STV_DEFAULT"
gluon_mma:
.text.gluon_mma:
[----:B------:R-:W0:Y:S01]  /*0000*/  LDC R1, c[0x0][0x37c] ;  /* 0x0000df00ff017b82 */ /* 0x000e220000000800 */
[----:B------:R-:W1:Y:S02]  /*0010*/  S2R R0, SR_TID.X ;  /* 0x0000000000007919 */ /* 0x000e640000002100 */
[----:B-1----:R-:W-:-:S13]  /*0020*/  ISETP.GE.U32.AND P1, PT, R0, 0x20, PT ;  /* 0x000000200000780c */ /* 0x002fda0003f26070 */
[----:B------:R-:W-:Y:S05]  /*0030*/  @P1 BRA `(.L_x_0) ;  /* 0x0000000000b81947 */ /* 0x000fea0003800000 */
[----:B------:R-:W1:Y:S01]  /*0040*/  S2UR UR6, SR_CgaCtaId ;  /* 0x00000000000679c3 */ /* 0x000e620000008800 */
[----:B------:R-:W-:Y:S01]  /*0050*/  NOP ;  /* 0x0000000000007918 */ /* 0x000fe20000000000 */
[----:B------:R-:W-:Y:S02]  /*0060*/  UMOV UR4, 0x40 ;  /* 0x0000004000047882 */ /* 0x000fe40000000000 */
[----:B-1----:R-:W-:-:S09]  /*0070*/  ULEA UR4, UR6, UR4, 0x18 ;  /* 0x0000000406047291 */ /* 0x002fd2000f8ec0ff */
[----:B------:R-:W1:Y:S01]  /*0080*/  LDS.U8 R2, [UR4] ;  /* 0x00000004ff027984 */ /* 0x000e620008000000 */
[----:B------:R-:W-:Y:S02]  /*0090*/  UMOV UR4, 0x400 ;  /* 0x0000040000047882 */ /* 0x000fe40000000000 */
[----:B------:R-:W-:Y:S01]  /*00a0*/  ULEA UR4, UR6, UR4, 0x18 ;  /* 0x0000000406047291 */ /* 0x000fe2000f8ec0ff */
[----:B-1----:R-:W-:-:S13]  /*00b0*/  ISETP.NE.AND P0, PT, R2, RZ, PT ;  /* 0x000000ff0200720c */ /* 0x002fda0003f05270 */
[----:B------:R-:W-:Y:S05]  /*00c0*/  @P0 BRA `(.L_x_1) ;  /* 0x00000000007c0947 */ /* 0x000fea0003800000 */
[----:B------:R-:W-:-:S13]  /*00d0*/  ELECT P0, URZ, PT ;  /* 0x0000000000ff782f */ /* 0x000fda0003800000 */
[----:B------:R-:W-:Y:S05]  /*00e0*/  @!P0 BRA `(.L_x_2) ;  /* 0x0000000000848947 */ /* 0x000fea0003800000 */
[----:B------:R-:W-:Y:S01]  /*00f0*/  UMOV UR5, 0x4 ;  /* 0x0000000400057882 */ /* 0x000fe20000000000 */
[----:B------:R-:W-:Y:S02]  /*0100*/  IMAD.MOV.U32 R5, RZ, RZ, 0x1 ;  /* 0x00000001ff057424 */ /* 0x000fe400078e00ff */
[----:B------:R-:W-:Y:S02]  /*0110*/  IMAD.MOV.U32 R3, RZ, RZ, 0xf ;  /* 0x0000000fff037424 */ /* 0x000fe400078e00ff */
[----:B------:R-:W-:Y:S04]  /*0120*/  DEPBAR.LE SB1, 0x36 ;  /* 0x00009d800000791a */ /* 0x000fe80000000000 */
[----:B------:R-:W1:Y:S02]  /*0130*/  UTCATOMSWS.FIND_AND_SET.ALIGN UP0, UR5, UR5 ;  /* 0x00000005000575e3 */ /* 0x000e640008000800 */
[----:B-1----:R-:W-:-:S04]  /*0140*/  PLOP3.LUT P0, PT, PT, PT, UP0, 0x80, 0x8 ;  /* 0x000000000008781c */ /* 0x002fc80003f0f008 */
[----:B------:R-:W-:-:S04]  /*0150*/  SEL R2, RZ, 0xffffffff, !P0 ;  /* 0xffffffffff027807 */ /* 0x000fc80004000000 */
[----:B------:R-:W-:Y:S01]  /*0160*/  ISETP.NE.AND P0, PT, R2, RZ, PT ;  /* 0x000000ff0200720c */ /* 0x000fe20003f05270 */
[----:B------:R-:W-:-:S12]  /*0170*/  IMAD.U32 R2, RZ, RZ, UR5 ;  /* 0x00000005ff027e24 */ /* 0x000fd8000f8e00ff */
[----:B------:R-:W-:Y:S05]  /*0180*/  @P0 BRA `(.L_x_3) ;  /* 0x0000000000240947 */ /* 0x000fea0003800000 */
.L_x_4:
[----:B------:R-:W-:Y:S05]  /*0190*/  NANOSLEEP 0x64 ;  /* 0x000000640000795d */ /* 0x000fea0003800000 */
[----:B------:R-:W-:-:S05]  /*01a0*/  UMOV UR5, 0x4 ;  /* 0x0000000400057882 */ /* 0x000fca0000000000 */
[----:B------:R-:W-:Y:S04]  /*01b0*/  DEPBAR.LE SB1, 0x36 ;  /* 0x00009d800000791a */ /* 0x000fe80000000000 */
[----:B------:R-:W1:Y:S02]  /*01c0*/  UTCATOMSWS.FIND_AND_SET.ALIGN UP0, UR5, UR5 ;  /* 0x00000005000575e3 */ /* 0x000e640008000800 */
[----:B-1----:R-:W-:-:S04]  /*01d0*/  PLOP3.LUT P0, PT, PT, PT, UP0, 0x80, 0x8 ;  /* 0x000000000008781c */ /* 0x002fc80003f0f008 */
[----:B------:R-:W-:-:S04]  /*01e0*/  SEL R2, RZ, 0xffffffff, !P0 ;  /* 0xffffffffff027807 */ /* 0x000fc80004000000 */
[----:B------:R-:W-:Y:S01]  /*01f0*/  ISETP.NE.AND P0, PT, R2, RZ, PT ;  /* 0x000000ff0200720c */ /* 0x000fe20003f05270 */
[----:B------:R-:W-:-:S12]  /*0200*/  IMAD.U32 R2, RZ, RZ, UR5 ;  /* 0x00000005ff027e24 */ /* 0x000fd8000f8e00ff */
[----:B------:R-:W-:Y:S05]  /*0210*/  @!P0 BRA `(.L_x_4) ;  /* 0xfffffffc00dc8947 */ /* 0x000fea000383ffff */
.L_x_3:
[C---:B------:R-:W-:Y:S01]  /*0220*/  VIADD R4, R2.reuse, 0x10 ;  /* 0x0000001002047836 */ /* 0x040fe20000000000 */
[----:B------:R-:W-:Y:S01]  /*0230*/  UMOV UR5, 0x50 ;  /* 0x0000005000057882 */ /* 0x000fe20000000000 */
[----:B------:R-:W-:Y:S01]  /*0240*/  SHF.L.U32 R3, R3, R2, RZ ;  /* 0x0000000203037219 */ /* 0x000fe200000006ff */
[----:B------:R-:W-:Y:S01]  /*0250*/  ULEA UR5, UR6, UR5, 0x18 ;  /* 0x0000000506057291 */ /* 0x000fe2000f8ec0ff */
[----:B------:R-:W-:Y:S01]  /*0260*/  IMAD.SHL.U32 R2, R2, 0x20, RZ ;  /* 0x0000002002027824 */ /* 0x000fe200078e00ff */
[----:B------:R-:W-:-:S04]  /*0270*/  SHF.L.U32 R4, R5, R4, RZ ;  /* 0x0000000405047219 */ /* 0x000fc800000006ff */
[----:B------:R-:W-:-:S05]  /*0280*/  LOP3.LUT R3, R4, R3, RZ, 0xfc, !PT ;  /* 0x0000000304037212 */ /* 0x000fca00078efcff */
[----:B------:R1:W-:Y:S04]  /*0290*/  ATOMS.OR RZ, [UR5], R3 ;  /* 0x00000003ffff798c */ /* 0x0003e8000b000005 */
[----:B------:R1:W-:Y:S01]  /*02a0*/  STS [UR4], R2 ;  /* 0x00000002ff007988 */ /* 0x0003e20008000804 */
[----:B------:R-:W-:Y:S05]  /*02b0*/  BRA `(.L_x_2) ;  /* 0x0000000000107947 */ /* 0x000fea0003800000 */
.L_x_1:
[----:B------:R-:W-:-:S05]  /*02c0*/  IMAD.MOV.U32 R2, RZ, RZ, -0x1 ;  /* 0xffffffffff027424 */ /* 0x000fca00078e00ff */
[----:B------:R1:W-:Y:S02]  /*02d0*/  STS [UR4], R2 ;  /* 0x00000002ff007988 */ /* 0x0003e40008000804 */
[----:B-1----:R-:W-:-:S07]  /*02e0*/  MOV R2, 0x300 ;  /* 0x0000030000027802 */ /* 0x002fce0000000f00 */
[----:B0-----:R-:W-:Y:S05]  /*02f0*/  CALL.REL.NOINC `($__internal_1_$__cuda_sm10x_tcgen05_guardrail_trap_phase_invalid_during_alloc) ;  /* 0x0000002000b87944 */ /* 0x001fea0003c00000 */
.L_x_2:
[----:B------:R-:W-:Y:S05]  /*0300*/  WARPSYNC.ALL ;  /* 0x0000000000007948 */ /* 0x000fea0003800000 */
[----:B------:R-:W-:Y:S01]  /*0310*/  NOP ;  /* 0x0000000000007918 */ /* 0x000fe20000000000 */
.L_x_0:
[----:B------:R-:W2:Y:S08]  /*0320*/  S2UR UR6, SR_CgaCtaId ;  /* 0x00000000000679c3 */ /* 0x000eb00000008800 */
[----:B------:R-:W-:Y:S01]  /*0330*/  BAR.SYNC.DEFER_BLOCKING 0x0 ;  /* 0x0000000000007b1d */ /* 0x000fe20000010000 */
[C---:B-1----:R-:W-:Y:S01]  /*0340*/  IMAD.SHL.U32 R2, R0.reuse, 0x4, RZ ;  /* 0x0000000400027824 */ /* 0x042fe200078e00ff */
[----:B------:R-:W-:-:S02]  /*0350*/  LOP3.LUT R68, R0, 0xe0, RZ, 0xc0, !PT ;  /* 0x000000e000447812 */ /* 0x000fc400078ec0ff */
[----:B------:R-:W-:Y:S02]  /*0360*/  LOP3.LUT R3, R0, 0x1f, RZ, 0xc0, !PT ;  /* 0x0000001f00037812 */ /* 0x000fe400078ec0ff */
[----:B------:R-:W-:Y:S02]  /*0370*/  UMOV UR7, 0x400 ;  /* 0x0000040000077882 */ /* 0x000fe40000000000 */
[----:B------:R-:W1:Y:S01]  /*0380*/  LDC.64 R4, c[0x0][0x380] ;  /* 0x0000e000ff047b82 */ /* 0x000e620000000a00 */
[----:B------:R-:W3:Y:S01]  /*0390*/  LDCU.64 UR12, c[0x0][0x358] ;  /* 0x00006b00ff0c77ac */ /* 0x000ee20008000a00 */
[----:B------:R-:W-:Y:S01]  /*03a0*/  LOP3.LUT R13, R2, 0x380, RZ, 0xc0, !PT ;  /* 0x00000380020d7812 */ /* 0x000fe200078ec0ff */
[----:B------:R-:W-:Y:S01]  /*03b0*/  IMAD.SHL.U32 R2, R68, 0x4, RZ ;  /* 0x0000000444027824 */ /* 0x000fe200078e00ff */
[----:B--2---:R-:W-:-:S03]  /*03c0*/  ULEA UR7, UR6, UR7, 0x18 ;  /* 0x0000000706077291 */ /* 0x004fc6000f8ec0ff */
[----:B-1----:R-:W-:-:S06]  /*03d0*/  IMAD.WIDE.U32 R6, R13, 0x2, R4 ;  /* 0x000000020d067825 */ /* 0x002fcc00078e0004 */
[----:B------:R-:W1:Y:S01]  /*03e0*/  LDS R10, [UR7] ;  /* 0x00000007ff0a7984 */ /* 0x000e620008000800 */
[----:B------:R-:W-:-:S04]  /*03f0*/  IMAD.WIDE.U32 R4, R2, 0x2, R4 ;  /* 0x0000000202047825 */ /* 0x000fc800078e0004 */
[C---:B------:R-:W-:Y:S01]  /*0400*/  IMAD.WIDE.U32 R8, R3.reuse, 0x2, R6 ;  /* 0x0000000203087825 */ /* 0x040fe200078e0006 */
[----:B------:R-:W-:Y:S03]  /*0410*/  BAR.SYNC.DEFER_BLOCKING 0x0 ;  /* 0x0000000000007b1d */ /* 0x000fe60000010000 */
[----:B------:R-:W-:Y:S01]  /*0420*/  IMAD.WIDE.U32 R4, R3, 0x2, R4 ;  /* 0x0000000203047825 */ /* 0x000fe200078e0004 */
[----:B------:R-:W-:Y:S02]  /*0430*/  SHF.R.U32.HI R69, RZ, 0x1, R68 ;  /* 0x00000001ff457819 */ /* 0x000fe40000011644 */
[----:B---3--:R-:W5:Y:S04]  /*0440*/  LDG.E.U16 R77, desc[UR12][R8.64+0x7880] ;  /* 0x0078800c084d7981 */ /* 0x008f68000c1e1500 */
[----:B------:R-:W5:Y:S04]  /*0450*/  LDG.E.U16 R6, desc[UR12][R8.64+0x7840] ;  /* 0x0078400c08067981 */ /* 0x000f68000c1e1500 */
[----:B------:R2:W5:Y:S01]  /*0460*/  LDG.E.U16 R7, desc[UR12][R8.64+0x78c0] ;  /* 0x0078c00c08077981 */ /* 0x000562000c1e1500 */
[----:B-1----:R-:W-:-:S03]  /*0470*/  R2UR UR11, R10 ;  /* 0x000000000a0b72ca */ /* 0x002fc600000e0000 */
[----:B------:R1:W5:Y:S04]  /*0480*/  LDG.E.U16 R11, desc[UR12][R4.64] ;  /* 0x0000000c040b7981 */ /* 0x000368000c1e1500 */
[----:B------:R1:W5:Y:S01]  /*0490*/  LDG.E.U16 R15, desc[UR12][R4.64+0x80] ;  /* 0x0000800c040f7981 */ /* 0x000362000c1e1500 */
[----:B--2---:R-:W-:-:S03]  /*04a0*/  IMAD R8, R3, 0x2, R2 ;  /* 0x0000000203087824 */ /* 0x004fc600078e0202 */
[----:B------:R1:W5:Y:S04]  /*04b0*/  LDG.E.U16 R17, desc[UR12][R4.64+0x800] ;  /* 0x0008000c04117981 */ /* 0x000368000c1e1500 */
[----:B------:R1:W5:Y:S01]  /*04c0*/  LDG.E.U16 R19, desc[UR12][R4.64+0x880] ;  /* 0x0008800c04137981 */ /* 0x000362000c1e1500 */
[----:B------:R-:W-:-:S03]  /*04d0*/  LOP3.LUT R8, R8, R69, RZ, 0x3c, !PT ;  /* 0x0000004508087212 */ /* 0x000fc600078e3cff */
[----:B------:R1:W5:Y:S04]  /*04e0*/  LDG.E.U16 R21, desc[UR12][R4.64+0x1000] ;  /* 0x0010000c04157981 */ /* 0x000368000c1e1500 */
        /* <DEDUP_REMOVED lines=55> */
[----:B------:R1:W5:Y:S01]  /*0860*/  LDG.E.U16 R9, desc[UR12][R4.64+0x70c0] ;  /* 0x0070c00c04097981 */ /* 0x000362000c1e1500 */
[----:B------:R-:W-:Y:S05]  /*0870*/  @P1 BRA `(.L_x_5) ;  /* 0x0000000000181947 */ /* 0x000fea0003800000 */
[----:B------:R-:W-:Y:S01]  /*0880*/  ELECT P0, URZ, PT ;  /* 0x0000000000ff782f */ /* 0x000fe20003800000 */
[----:B-1----:R-:W-:Y:S01]  /*0890*/  IMAD.MOV.U32 R4, RZ, RZ, 0x1 ;  /* 0x00000001ff047424 */ /* 0x002fe200078e00ff */
[----:B------:R-:W-:Y:S01]  /*08a0*/  UMOV UR4, 0x40 ;  /* 0x0000004000047882 */ /* 0x000fe20000000000 */
[----:B------:R-:W-:Y:S01]  /*08b0*/  UVIRTCOUNT.DEALLOC.SMPOOL 0x80 ;  /* 0x000000800000784c */ /* 0x000fe20000000000 */
[----:B------:R-:W-:-:S09]  /*08c0*/  ULEA UR4, UR6, UR4, 0x18 ;  /* 0x0000000406047291 */ /* 0x000fd2000f8ec0ff */
[----:B------:R2:W-:Y:S03]  /*08d0*/  @P0 STS.U8 [UR4], R4 ;  /* 0x00000004ff000988 */ /* 0x0005e60008000004 */
.L_x_5:
[----:B-----5:R3:W-:Y:S01]  /*08e0*/  STS.U16 [R8+UR7], R11 ;  /* 0x0000000b08007988 */ /* 0x0207e20008000407 */
[----:B------:R-:W-:-:S03]  /*08f0*/  LOP3.LUT R79, R8, 0x40, RZ, 0x3c, !PT ;  /* 0x00000040084f7812 */ /* 0x000fc600078e3cff */
[----:B------:R4:W-:Y:S04]  /*0900*/  STS.U16 [R8+UR7+0x4000], R15 ;  /* 0x0040000f08007988 */ /* 0x0009e80008000407 */
[----:B------:R1:W-:Y:S01]  /*0910*/  STS.U16 [R8+UR7+0x400], R17 ;  /* 0x0004001108007988 */ /* 0x0003e20008000407 */
[----:B---3--:R-:W3:Y:S03]  /*0920*/  LDC.64 R10, c[0x0][0x388] ;  /* 0x0000e200ff0a7b82 */ /* 0x008ee60000000a00 */
[----:B------:R2:W-:Y:S04]  /*0930*/  STS.U16 [R8+UR7+0x4400], R19 ;  /* 0x0044001308007988 */ /* 0x0005e80008000407 */
[----:B------:R0:W-:Y:S04]  /*0940*/  STS.U16 [R8+UR7+0x800], R21 ;  /* 0x0008001508007988 */ /* 0x0001e80008000407 */
[----:B------:R0:W-:Y:S04]  /*0950*/  STS.U16 [R8+UR7+0x4800], R23 ;  /* 0x0048001708007988 */ /* 0x0001e80008000407 */
[----:B------:R0:W-:Y:S04]  /*0960*/  STS.U16 [R8+UR7+0xc00], R25 ;  /* 0x000c001908007988 */ /* 0x0001e80008000407 */
[----:B------:R0:W-:Y:S04]  /*0970*/  STS.U16 [R8+UR7+0x4c00], R27 ;  /* 0x004c001b08007988 */ /* 0x0001e80008000407 */
[----:B------:R0:W-:Y:S01]  /*0980*/  STS.U16 [R8+UR7+0x1000], R29 ;  /* 0x0010001d08007988 */ /* 0x0001e20008000407 */
[----:B-123--:R-:W-:-:S03]  /*0990*/  IMAD.WIDE.U32 R4, R2, 0x2, R10 ;  /* 0x0000000202047825 */ /* 0x00efc600078e000a */
[----:B------:R1:W-:Y:S01]  /*09a0*/  STS.U16 [R8+UR7+0x5000], R31 ;  /* 0x0050001f08007988 */ /* 0x0003e20008000407 */
[----:B------:R-:W-:-:S03]  /*09b0*/  IMAD.WIDE.U32 R10, R13, 0x2, R10 ;  /* 0x000000020d0a7825 */ /* 0x000fc600078e000a */
[----:B------:R2:W-:Y:S01]  /*09c0*/  STS.U16 [R8+UR7+0x1400], R33 ;  /* 0x0014002108007988 */ /* 0x0005e20008000407 */
[----:B------:R-:W-:-:S03]  /*09d0*/  IMAD.WIDE.U32 R4, R3, 0x2, R4 ;  /* 0x0000000203047825 */ /* 0x000fc600078e0004 */
[----:B------:R3:W-:Y:S01]  /*09e0*/  STS.U16 [R8+UR7+0x5400], R35 ;  /* 0x0054002308007988 */ /* 0x0007e20008000407 */
[----:B------:R-:W-:-:S03]  /*09f0*/  IMAD.WIDE.U32 R10, R3, 0x2, R10 ;  /* 0x00000002030a7825 */ /* 0x000fc600078e000a */
[----:B------:R0:W-:Y:S04]  /*0a00*/  STS.U16 [R8+UR7+0x1800], R37 ;  /* 0x0018002508007988 */ /* 0x0001e80008000407 */
        /* <DEDUP_REMOVED lines=19> */
[----:B------:R0:W-:Y:S04]  /*0b40*/  STS.U16 [R79+UR7], R12 ;  /* 0x0000000c4f007988 */ /* 0x0001e80008000407 */
        /* <DEDUP_REMOVED lines=19> */
[----:B------:R-:W-:Y:S04]  /*0c80*/  STS.U16 [R79+UR7+0x2800], R52 ;  /* 0x002800344f007988 */ /* 0x000fe80008000407 */
[----:B------:R-:W-:Y:S04]  /*0c90*/  STS.U16 [R79+UR7+0x6800], R54 ;  /* 0x006800364f007988 */ /* 0x000fe80008000407 */
[----:B------:R-:W-:Y:S04]  /*0ca0*/  STS.U16 [R79+UR7+0x2c00], R56 ;  /* 0x002c00384f007988 */ /* 0x000fe80008000407 */
[----:B------:R-:W-:Y:S04]  /*0cb0*/  STS.U16 [R79+UR7+0x6c00], R58 ;  /* 0x006c003a4f007988 */ /* 0x000fe80008000407 */
[----:B------:R-:W-:Y:S04]  /*0cc0*/  STS.U16 [R79+UR7+0x3000], R60 ;  /* 0x0030003c4f007988 */ /* 0x000fe80008000407 */
[----:B------:R-:W3:Y:S04]  /*0cd0*/  LDG.E.U16 R13, desc[UR12][R4.64] ;  /* 0x0000000c040d7981 */ /* 0x000ee8000c1e1500 */
[----:B----4-:R-:W4:Y:S04]  /*0ce0*/  LDG.E.U16 R15, desc[UR12][R4.64+0x80] ;  /* 0x0000800c040f7981 */ /* 0x010f28000c1e1500 */
[----:B------:R-:W4:Y:S04]  /*0cf0*/  LDG.E.U16 R17, desc[UR12][R4.64+0x800] ;  /* 0x0008000c04117981 */ /* 0x000f28000c1e1500 */
[----:B------:R-:W-:Y:S04]  /*0d00*/  STS.U16 [R79+UR7+0x7000], R62 ;  /* 0x0070003e4f007988 */ /* 0x000fe80008000407 */
[----:B------:R-:W-:Y:S04]  /*0d10*/  STS.U16 [R79+UR7+0x3400], R64 ;  /* 0x003400404f007988 */ /* 0x000fe80008000407 */
[----:B------:R-:W-:Y:S04]  /*0d20*/  STS.U16 [R79+UR7+0x7400], R66 ;  /* 0x007400424f007988 */ /* 0x000fe80008000407 */
[----:B------:R-:W-:Y:S04]  /*0d30*/  STS.U16 [R79+UR7+0x3800], R70 ;  /* 0x003800464f007988 */ /* 0x000fe80008000407 */
[----:B------:R-:W4:Y:S04]  /*0d40*/  LDG.E.U16 R19, desc[UR12][R4.64+0x880] ;  /* 0x0008800c04137981 */ /* 0x000f28000c1e1500 */
[----:B0-----:R-:W4:Y:S04]  /*0d50*/  LDG.E.U16 R21, desc[UR12][R4.64+0x1000] ;  /* 0x0010000c04157981 */ /* 0x001f28000c1e1500 */
[----:B------:R-:W4:Y:S04]  /*0d60*/  LDG.E.U16 R23, desc[UR12][R4.64+0x1080] ;  /* 0x0010800c04177981 */ /* 0x000f28000c1e1500 */
[----:B------:R-:W4:Y:S04]  /*0d70*/  LDG.E.U16 R25, desc[UR12][R4.64+0x1800] ;  /* 0x0018000c04197981 */ /* 0x000f28000c1e1500 */
[----:B------:R-:W4:Y:S04]  /*0d80*/  LDG.E.U16 R27, desc[UR12][R4.64+0x1880] ;  /* 0x0018800c041b7981 */ /* 0x000f28000c1e1500 */
[----:B------:R-:W4:Y:S04]  /*0d90*/  LDG.E.U16 R29, desc[UR12][R4.64+0x2000] ;  /* 0x0020000c041d7981 */ /* 0x000f28000c1e1500 */
[----:B-1----:R-:W4:Y:S04]  /*0da0*/  LDG.E.U16 R31, desc[UR12][R4.64+0x2080] ;  /* 0x0020800c041f7981 */ /* 0x002f28000c1e1500 */
[----:B--2---:R-:W2:Y:S04]  /*0db0*/  LDG.E.U16 R33, desc[UR12][R4.64+0x2800] ;  /* 0x0028000c04217981 */ /* 0x004ea8000c1e1500 */
[----:B---3--:R-:W3:Y:S04]  /*0dc0*/  LDG.E.U16 R35, desc[UR12][R4.64+0x2880] ;  /* 0x0028800c04237981 */ /* 0x008ee8000c1e1500 */
[----:B------:R-:W3:Y:S04]  /*0dd0*/  LDG.E.U16 R37, desc[UR12][R4.64+0x3000] ;  /* 0x0030000c04257981 */ /* 0x000ee8000c1e1500 */
        /* <DEDUP_REMOVED lines=19> */
[----:B------:R0:W-:Y:S04]  /*0f10*/  STS.U16 [R79+UR7+0x7800], R9 ;  /* 0x007800094f007988 */ /* 0x0001e80008000407 */
        /* <DEDUP_REMOVED lines=20> */
[----:B0-----:R-:W3:Y:S04]  /*1060*/  LDG.E.U16 R9, desc[UR12][R4.64+0x5040] ;  /* 0x0050400c04097981 */ /* 0x001ee8000c1e1500 */
        /* <DEDUP_REMOVED lines=10> */
[----:B------:R-:W3:Y:S01]  /*1110*/  LDG.E.U16 R74, desc[UR12][R10.64+0x78c0] ;  /* 0x0078c00c0a4a7981 */ /* 0x000ee2000c1e1500 */
[----:B------:R-:W-:Y:S01]  /*1120*/  LOP3.LUT P2, RZ, R0, 0xff, RZ, 0xc0, !PT ;  /* 0x000000ff00ff7812 */ /* 0x000fe2000784c0ff */
[----:B------:R-:W-:-:S02]  /*1130*/  UMOV UR4, 0x1 ;  /* 0x0000000100047882 */ /* 0x000fc40000000000 */
[----:B------:R0:W-:Y:S10]  /*1140*/  STS.U16 [R79+UR7+0x3c00], R6 ;  /* 0x003c00064f007988 */ /* 0x0001f40008000407 */
[----:B------:R-:W-:-:S05]  /*1150*/  VOTEU.ALL UP0, P2 ;  /* 0x0000000000ff7886 */ /* 0x000fca0001000000 */
[----:B------:R-:W-:-:S04]  /*1160*/  @!UP0 UIADD3 UR4, UPT, UPT, -UR4, 0x100000, URZ ;  /* 0x0010000004048890 */ /* 0x000fc8000fffe1ff */
[----:B------:R-:W-:Y:S02]  /*1170*/  @!UP0 USHF.L.U32 UR5, UR4, 0xb, URZ ;  /* 0x0000000b04058899 */ /* 0x000fe400080006ff */
[----:B------:R-:W-:Y:S01]  /*1180*/  @!UP0 USHF.L.U32 UR4, UR4, 0x1, URZ ;  /* 0x0000000104048899 */ /* 0x000fe200080006ff */
[----:B0-----:R-:W-:Y:S01]  /*1190*/  SHF.R.U32.HI R6, RZ, 0x5, R0 ;  /* 0x00000005ff067819 */ /* 0x001fe20000011600 */
[----:B------:R-:W-:Y:S01]  /*11a0*/  VOTEU.ALL UP1, P2 ;  /* 0x0000000000ff7886 */ /* 0x000fe20001020000 */
[----:B------:R0:W-:Y:S02]  /*11b0*/  STS.U16 [R79+UR7+0x7c00], R7 ;  /* 0x007c00074f007988 */ /* 0x0001e40008000407 */
[----:B------:R-:W-:Y:S02]  /*11c0*/  R2UR UR10, R6 ;  /* 0x00000000060a72ca */ /* 0x000fe400000e0000 */
[----:B------:R0:W-:Y:S04]  /*11d0*/  STS.U16 [R8+UR7+0x8000], R13 ;  /* 0x0080000d08007988 */ /* 0x0001e80008000407 */
[----:B----4-:R0:W-:Y:S04]  /*11e0*/  STS.U16 [R8+UR7+0xc000], R15 ;  /* 0x00c0000f08007988 */ /* 0x0101e80008000407 */
[----:B------:R0:W-:Y:S03]  /*11f0*/  STS.U16 [R8+UR7+0x8400], R17 ;  /* 0x0084001108007988 */ /* 0x0001e60008000407 */
[----:B------:R-:W-:Y:S01]  /*1200*/  UISETP.NE.U32.AND UP0, UPT, UR10, URZ, UPT ;  /* 0x000000ff0a00728c */ /* 0x000fe2000bf05070 */
[----:B------:R0:W-:Y:S04]  /*1210*/  STS.U16 [R8+UR7+0xc400], R19 ;  /* 0x00c4001308007988 */ /* 0x0001e80008000407 */
[----:B------:R0:W-:Y:S04]  /*1220*/  STS.U16 [R8+UR7+0x8800], R21 ;  /* 0x0088001508007988 */ /* 0x0001e80008000407 */
[----:B------:R0:W-:Y:S04]  /*1230*/  STS.U16 [R8+UR7+0xc800], R23 ;  /* 0x00c8001708007988 */ /* 0x0001e80008000407 */
[----:B------:R0:W-:Y:S04]  /*1240*/  STS.U16 [R8+UR7+0x8c00], R25 ;  /* 0x008c001908007988 */ /* 0x0001e80008000407 */
[----:B------:R0:W-:Y:S04]  /*1250*/  STS.U16 [R8+UR7+0xcc00], R27 ;  /* 0x00cc001b08007988 */ /* 0x0001e80008000407 */
[----:B------:R0:W-:Y:S04]  /*1260*/  STS.U16 [R8+UR7+0x9000], R29 ;  /* 0x0090001d08007988 */ /* 0x0001e80008000407 */
[----:B------:R0:W-:Y:S04]  /*1270*/  STS.U16 [R8+UR7+0xd000], R31 ;  /* 0x00d0001f08007988 */ /* 0x0001e80008000407 */
[----:B--2---:R0:W-:Y:S04]  /*1280*/  STS.U16 [R8+UR7+0x9400], R33 ;  /* 0x0094002108007988 */ /* 0x0041e80008000407 */
[----:B---3--:R0:W-:Y:S04]  /*1290*/  STS.U16 [R8+UR7+0xd400], R35 ;  /* 0x00d4002308007988 */ /* 0x0081e80008000407 */
        /* <DEDUP_REMOVED lines=51> */
[----:B------:R0:W-:Y:S01]  /*15d0*/  STS.U16 [R79+UR7+0xfc00], R74 ;  /* 0x00fc004a4f007988 */ /* 0x0001e20008000407 */
[----:B------:R1:W-:Y:S06]  /*15e0*/  MEMBAR.ALL.CTA ;  /* 0x0000000000007992 */ /* 0x0003ec0000008000 */
[----:B-1----:R-:W-:Y:S04]  /*15f0*/  FENCE.VIEW.ASYNC.S ;  /* 0x00000000000073c6 */ /* 0x002fe80000000000 */
[----:B------:R-:W1:Y:S02]  /*1600*/  FENCE.VIEW.ASYNC.S ;  /* 0x00000000000073c6 */ /* 0x000e640000000000 */
[----:B-1----:R0:W1:Y:S01]  /*1610*/  @!UP1 SYNCS.EXCH.64 URZ, [UR7+0x10000], UR4 ;  /* 0x0100000407ff95b2 */ /* 0x0020620008000100 */
[----:B------:R-:W-:Y:S01]  /*1620*/  LOP3.LUT R4, R0, 0xff, RZ, 0xc0, !PT ;  /* 0x000000ff00047812 */ /* 0x000fe200078ec0ff */
[----:B-1----:R-:W-:Y:S06]  /*1630*/  BAR.SYNC.DEFER_BLOCKING 0x0 ;  /* 0x0000000000007b1d */ /* 0x002fec0000010000 */
[----:B0-----:R-:W-:Y:S05]  /*1640*/  BRA.U UP0, `(.L_x_6) ;  /* 0x0000000100cc7547 */ /* 0x001fea000b800000 */
[----:B------:R-:W-:Y:S02]  /*1650*/  USHF.R.U32.HI UR8, URZ, 0x4, UR7 ;  /* 0x00000004ff087899 */ /* 0x000fe40008011607 */
[----:B------:R-:W-:Y:S02]  /*1660*/  UIADD3 UR9, UPT, UPT, UR7, 0x8000, URZ ;  /* 0x0000800007097890 */ /* 0x000fe4000fffe0ff */
[----:B------:R-:W-:Y:S02]  /*1670*/  USGXT.U32 UR8, UR8, 0xe ;  /* 0x0000000e0808789a */ /* 0x000fe40008000000 */
[----:B------:R-:W-:Y:S02]  /*1680*/  USHF.R.U32.HI UR9, URZ, 0x4, UR9 ;  /* 0x00000004ff097899 */ /* 0x000fe40008011609 */
[----:B------:R-:W-:Y:S02]  /*1690*/  UIADD3 UR38, UP0, UPT, UR8, 0x2, URZ ;  /* 0x0000000208267890 */ /* 0x000fe4000ff1e0ff */
[----:B------:R-:W-:Y:S01]  /*16a0*/  USGXT.U32 UR9, UR9, 0xe ;  /* 0x0000000e0909789a */ /* 0x000fe20008000000 */
[----:B------:R-:W-:Y:S01]  /*16b0*/  UMOV UR4, URZ ;  /* 0x000000ff00047c82 */ /* 0x000fe20008000000 */
[----:B------:R-:W-:Y:S01]  /*16c0*/  UMOV UR5, URZ ;  /* 0x000000ff00057c82 */ /* 0x000fe20008000000 */
[----:B------:R-:W-:-:S02]  /*16d0*/  UIADD3.X UR39, UPT, UPT, UR4, 0x40004040, URZ, UP0, !UPT ;  /* 0x4000404004277890 */ /* 0x000fc400087fe4ff */
[----:B------:R-:W-:Y:S02]  /*16e0*/  UIADD3 UR40, UP0, UPT, UR9, 0x4000080, URZ ;  /* 0x0400008009287890 */ /* 0x000fe4000ff1e0ff */
[----:B------:R-:W-:Y:S02]  /*16f0*/  ULOP3.LUT UR4, UR9, 0x4000000, URZ, 0xfc, !UPT ;  /* 0x0400000009047892 */ /* 0x000fe4000f8efcff */
[----:B------:R-:W-:Y:S02]  /*1700*/  UIADD3.X UR41, UPT, UPT, UR5, 0x40004040, URZ, UP0, !UPT ;  /* 0x4000404005297890 */ /* 0x000fe400087fe4ff */
[----:B------:R-:W-:Y:S02]  /*1710*/  UIADD3.64 UR14, UPT, UPT, UR38, 0x2, URZ ;  /* 0x00000002260e7897 */ /* 0x000fe4000fffe0ff */
[----:B------:R-:W-:Y:S02]  /*1720*/  UIADD3.64 UR16, UPT, UPT, UR40, 0x80, URZ ;  /* 0x0000008028107897 */ /* 0x000fe4000fffe0ff */
[----:B------:R-:W-:-:S02]  /*1730*/  UIADD3.64 UR18, UPT, UPT, UR38, 0x4, URZ ;  /* 0x0000000426127897 */ /* 0x000fc4000fffe0ff */
[----:B------:R-:W-:Y:S02]  /*1740*/  UIADD3.64 UR20, UPT, UPT, UR40, 0x100, URZ ;  /* 0x0000010028147897 */ /* 0x000fe4000fffe0ff */
[----:B------:R-:W-:Y:S02]  /*1750*/  UIADD3.64 UR22, UPT, UPT, UR38, 0x3fe, URZ ;  /* 0x000003fe26167897 */ /* 0x000fe4000fffe0ff */
[----:B------:R-:W-:Y:S02]  /*1760*/  UIADD3.64 UR24, UPT, UPT, UR40, 0x180, URZ ;  /* 0x0000018028187897 */ /* 0x000fe4000fffe0ff */
[----:B------:R-:W-:Y:S02]  /*1770*/  UIADD3.64 UR26, UPT, UPT, UR38, 0x400, URZ ;  /* 0x00000400261a7897 */ /* 0x000fe4000fffe0ff */
[----:B------:R-:W-:Y:S02]  /*1780*/  UIADD3.64 UR28, UPT, UPT, UR40, 0x200, URZ ;  /* 0x00000200281c7897 */ /* 0x000fe4000fffe0ff */
[----:B------:R-:W-:-:S02]  /*1790*/  UIADD3.64 UR30, UPT, UPT, UR38, 0x402, URZ ;  /* 0x00000402261e7897 */ /* 0x000fc4000fffe0ff */
[----:B------:R-:W-:Y:S01]  /*17a0*/  UIADD3.64 UR32, UPT, UPT, UR40, 0x280, URZ ;  /* 0x0000028028207897 */ /* 0x000fe2000fffe0ff */
[----:B------:R-:W-:Y:S01]  /*17b0*/  UMOV UR42, 0x0 ;  /* 0x00000000002a7882 */ /* 0x000fe20000000000 */
[----:B------:R-:W-:Y:S01]  /*17c0*/  UMOV UR43, 0x8210010 ;  /* 0x08210010002b7882 */ /* 0x000fe20000000000 */
[----:B------:R-:W-:Y:S01]  /*17d0*/  UIADD3.64 UR34, UPT, UPT, UR38, 0x404, URZ ;  /* 0x0000040426227897 */ /* 0x000fe2000fffe0ff */
[----:B------:R-:W-:Y:S01]  /*17e0*/  UMOV UR9, 0x40004040 ;  /* 0x4000404000097882 */ /* 0x000fe20000000000 */
[----:B------:R-:W-:Y:S01]  /*17f0*/  UIADD3.64 UR36, UPT, UPT, UR40, 0x300, URZ ;  /* 0x0000030028247897 */ /* 0x000fe2000fffe0ff */
[----:B------:R-:W-:Y:S01]  /*1800*/  UMOV UR5, 0x40004040 ;  /* 0x4000404000057882 */ /* 0x000fe20000000000 */
[----:B------:R-:W-:Y:S01]  /*1810*/  UMOV UR44, 0x0 ;  /* 0x00000000002c7882 */ /* 0x000fe20000000000 */
[----:B------:R-:W-:Y:S01]  /*1820*/  UMOV UR45, 0x8210010 ;  /* 0x08210010002d7882 */ /* 0x000fe20000000000 */
[----:B------:R-:W-:Y:S01]  /*1830*/  UMOV UR46, 0x0 ;  /* 0x00000000002e7882 */ /* 0x000fe20000000000 */
[----:B------:R-:W-:Y:S01]  /*1840*/  UMOV UR47, 0x8210010 ;  /* 0x08210010002f7882 */ /* 0x000fe20000000000 */
[----:B------:R0:W-:Y:S01]  /*1850*/  UTCHMMA gdesc[UR8], gdesc[UR4], tmem[UR11], tmem[UR42], idesc[UR43], !UPT ;  /* 0x00ff2a04080075ea */ /* 0x0001e2000f80000b */
[----:B------:R-:W-:Y:S01]  /*1860*/  UMOV UR48, 0x0 ;  /* 0x0000000000307882 */ /* 0x000fe20000000000 */
[----:B------:R-:W-:Y:S01]  /*1870*/  UMOV UR49, 0x8210010 ;  /* 0x0821001000317882 */ /* 0x000fe20000000000 */
[----:B------:R0:W-:Y:S01]  /*1880*/  UTCHMMA gdesc[UR38], gdesc[UR40], tmem[UR11], tmem[UR44], idesc[UR45], UPT ;  /* 0x00ff2c28260075ea */ /* 0x0001e2000b80000b */
        /* <DEDUP_REMOVED lines=12> */
[----:B------:R0:W-:Y:S01]  /*1950*/  UTCHMMA gdesc[UR30], gdesc[UR32], tmem[UR11], tmem[UR54], idesc[UR55], UPT ;  /* 0x00ff36201e0075ea */ /* 0x0001e2000b80000b */
[----:B------:R0:W-:Y:S01]  /*1960*/  UTCHMMA gdesc[UR34], gdesc[UR36], tmem[UR11], tmem[UR56], idesc[UR57], UPT ;  /* 0x00ff3824220075ea */ /* 0x0001e2000b80000b */
[----:B------:R-:W-:Y:S01]  /*1970*/  NOP ;  /* 0x0000000000007918 */ /* 0x000fe20000000000 */
.L_x_6:
[----:B------:R-:W-:Y:S01]  /*1980*/  ELECT P0, URZ, PT ;  /* 0x0000000000ff782f */ /* 0x000fe20003800000 */
[----:B0-----:R-:W-:-:S03]  /*1990*/  UIADD3 UR4, UPT, UPT, UR7, 0x10000, URZ ;  /* 0x0001000007047890 */ /* 0x001fc6000fffe0ff */
[----:B------:R-:W-:Y:S01]  /*19a0*/  ISETP.LT.U32.AND P0, PT, R4, 0x20, P0 ;  /* 0x000000200400780c */ /* 0x000fe20000701070 */
[----:B------:R-:W-:-:S12]  /*19b0*/  UMOV UR5, URZ ;  /* 0x000000ff00057c82 */ /* 0x000fd80008000000 */
[----:B------:R-:W-:Y:S01]  /*19c0*/  VOTEU.ANY UP0, P0 ;  /* 0x0000000000ff7886 */ /* 0x000fe20000000100 */
[----:B------:R-:W-:-:S04]  /*19d0*/  VOTEU.ANY UP1, P0 ;  /* 0x0000000000ff7886 */ /* 0x000fc80000020100 */
[----:B------:R-:W-:Y:S01]  /*19e0*/  @UP0 UMOV UR8, UR4 ;  /* 0x0000000400080c82 */ /* 0x000fe20008000000 */
[----:B------:R-:W-:Y:S01]  /*19f0*/  USHF.L.U32 UR4, UR10, 0x15, URZ ;  /* 0x000000150a047899 */ /* 0x000fe200080006ff */
[----:B------:R0:W-:Y:S01]  /*1a00*/  @UP1 UTCBAR [UR8], URZ ;  /* 0x000000ff080013e9 */ /* 0x0001e200080000ff */
[----:B------:R-:W-:Y:S01]  /*1a10*/  BAR.SYNC.DEFER_BLOCKING 0x0 ;  /* 0x0000000000007b1d */ /* 0x000fe20000010000 */
[----:B------:R-:W-:Y:S02]  /*1a20*/  USHF.L.U32 UR5, UR10, 0x4, URZ ;  /* 0x000000040a057899 */ /* 0x000fe400080006ff */
[----:B------:R-:W-:Y:S02]  /*1a30*/  ULOP3.LUT UR4, UR4, 0x600000, URZ, 0xc0, !UPT ;  /* 0x0060000004047892 */ /* 0x000fe4000f8ec0ff */
[----:B------:R-:W-:-:S04]  /*1a40*/  ULOP3.LUT UR5, UR5, 0x40, URZ, 0xc0, !UPT ;  /* 0x0000004005057892 */ /* 0x000fc8000f8ec0ff */
[----:B------:R-:W-:Y:S01]  /*1a50*/  UIADD3 UR4, UPT, UPT, UR5, UR4, UR11 ;  /* 0x0000000405047290 */ /* 0x000fe2000fffe00b */
[----:B------:R-:W1:Y:S02]  /*1a60*/  SYNCS.PHASECHK.TRANS64.TRYWAIT P0, [UR7+0x10000], RZ ;  /* 0x010000ffff0075a7 */ /* 0x000e640008001107 */
[----:B01----:R-:W-:Y:S09]  /*1a70*/  @!P0 BRA `(.L_x_7) ;  /* 0x0000000800c08947 */ /* 0x003ff20003800000 */
.L_x_11:
[----:B------:R-:W-:Y:S01]  /*1a80*/  BAR.SYNC.DEFER_BLOCKING 0x0 ;  /* 0x0000000000007b1d */ /* 0x000fe20000010000 */
[C---:B------:R-:W-:Y:S01]  /*1a90*/  IMAD.SHL.U32 R70, R0.reuse, 0x10, RZ ;  /* 0x0000001000467824 */ /* 0x040fe200078e00ff */
[----:B------:R-:W-:Y:S01]  /*1aa0*/  LOP3.LUT R71, R0, 0x7, RZ, 0xc0, !PT ;  /* 0x0000000700477812 */ /* 0x000fe200078ec0ff */
[----:B------:R-:W-:Y:S02]  /*1ab0*/  IMAD.SHL.U32 R3, R3, 0x4, RZ ;  /* 0x0000000403037824 */ /* 0x000fe400078e00ff */
[----:B------:R-:W-:Y:S01]  /*1ac0*/  IMAD.SHL.U32 R2, R2, 0x4, RZ ;  /* 0x0000000402027824 */ /* 0x000fe200078e00ff */
[----:B------:R-:W-:Y:S01]  /*1ad0*/  LOP3.LUT R70, R70, 0xff0, RZ, 0xc0, !PT ;  /* 0x00000ff046467812 */ /* 0x000fe200078ec0ff */
[----:B------:R-:W-:Y:S01]  /*1ae0*/  IMAD R72, R68, 0x8, R71 ;  /* 0x0000000844487824 */ /* 0x000fe200078e0247 */
[----:B------:R-:W0:Y:S01]  /*1af0*/  LDTM.x64 R4, tmem[UR4] ;  /* 0x00000004000479ee */ /* 0x000e220008340000 */
[----:B------:R-:W-:Y:S01]  /*1b00*/  IMAD.SHL.U32 R68, R0, 0x8, RZ ;  /* 0x0000000800447824 */ /* 0x000fe200078e00ff */
[----:B------:R-:W1:Y:S01]  /*1b10*/  LDCU.64 UR4, c[0x0][0x390] ;  /* 0x00007200ff0477ac */ /* 0x000e620008000a00 */
[----:B------:R-:W-:-:S02]  /*1b20*/  IMAD R85, R71, 0x1000, R70 ;  /* 0x0000100047557824 */ /* 0x000fc400078e0246 */
[----:B------:R-:W-:Y:S01]  /*1b30*/  IMAD.SHL.U32 R70, R0, 0x100, RZ ;  /* 0x0000010000467824 */ /* 0x000fe200078e00ff */
[----:B------:R-:W-:Y:S01]  /*1b40*/  LOP3.LUT R71, R68, 0x80, RZ, 0xc0, !PT ;  /* 0x0000008044477812 */ /* 0x000fe200078ec0ff */
[----:B------:R-:W-:Y:S01]  /*1b50*/  IMAD.SHL.U32 R68, R72, 0x10, RZ ;  /* 0x0000001048447824 */ /* 0x000fe200078e00ff */
[C---:B------:R-:W-:Y:S01]  /*1b60*/  LOP3.LUT R86, R85.reuse, 0x10, RZ, 0x3c, !PT ;  /* 0x0000001055567812 */ /* 0x040fe200078e3cff */
[----:B------:R-:W-:Y:S01]  /*1b70*/  IMAD.SHL.U32 R0, R0, 0x4, RZ ;  /* 0x0000000400007824 */ /* 0x000fe200078e00ff */
[C---:B------:R-:W-:Y:S02]  /*1b80*/  LOP3.LUT R87, R85.reuse, 0x20, RZ, 0x3c, !PT ;  /* 0x0000002055577812 */ /* 0x040fe400078e3cff */
[C---:B------:R-:W-:Y:S02]  /*1b90*/  LOP3.LUT R88, R85.reuse, 0x30, RZ, 0x3c, !PT ;  /* 0x0000003055587812 */ /* 0x040fe400078e3cff */
[C---:B------:R-:W-:Y:S01]  /*1ba0*/  LOP3.LUT R89, R85.reuse, 0x40, RZ, 0x3c, !PT ;  /* 0x0000004055597812 */ /* 0x040fe200078e3cff */
[----:B------:R-:W0:Y:S01]  /*1bb0*/  @!P2 SYNCS.CCTL.IV [UR7+0x10000] ;  /* 0x01000000ff00a9b1 */ /* 0x000e220008000007 */
[----:B------:R-:W-:Y:S01]  /*1bc0*/  NOP ;  /* 0x0000000000007918 */ /* 0x000fe20000000000 */
[----:B------:R-:W-:-:S02]  /*1bd0*/  LOP3.LUT R90, R85, 0x50, RZ, 0x3c, !PT ;  /* 0x00000050555a7812 */ /* 0x000fc400078e3cff */
[C---:B------:R-:W-:Y:S02]  /*1be0*/  LOP3.LUT R91, R85.reuse, 0x60, RZ, 0x3c, !PT ;  /* 0x00000060555b7812 */ /* 0x040fe400078e3cff */
[----:B------:R-:W-:Y:S01]  /*1bf0*/  LOP3.LUT R92, R85, 0x70, RZ, 0x3c, !PT ;  /* 0x00000070555c7812 */ /* 0x000fe200078e3cff */
[----:B0-----:R-:W-:Y:S01]  /*1c00*/  STS.128 [R85+UR7], R4 ;  /* 0x0000000455007988 */ /* 0x001fe20008000c07 */
[----:B------:R-:W-:Y:S02]  /*1c10*/  LOP3.LUT R70, R70, 0x800, RZ, 0xc0, !PT ;  /* 0x0000080046467812 */ /* 0x000fe400078ec0ff */
[----:B------:R-:W-:Y:S01]  /*1c20*/  LOP3.LUT R68, R68, R69, RZ, 0x3c, !PT ;  /* 0x0000004544447212 */ /* 0x000fe200078e3cff */
[----:B------:R-:W-:Y:S01]  /*1c30*/  STS.128 [R86+UR7], R8 ;  /* 0x0000000856007988 */ /* 0x000fe20008000c07 */
[----:B------:R-:W-:Y:S02]  /*1c40*/  IADD3 R71, PT, PT, R71, UR7, R70 ;  /* 0x0000000747477c10 */ /* 0x000fe4000fffe046 */
[----:B------:R-:W-:Y:S01]  /*1c50*/  LOP3.LUT R0, R0, 0x380, RZ, 0xc0, !PT ;  /* 0x0000038000007812 */ /* 0x000fe200078ec0ff */
[----:B------:R-:W-:Y:S01]  /*1c60*/  STS.128 [R87+UR7], R12 ;  /* 0x0000000c57007988 */ /* 0x000fe20008000c07 */
[----:B-1----:R-:W-:Y:S01]  /*1c70*/  IADD3 R2, P0, P2, R3, UR4, R2 ;  /* 0x0000000403027c10 */ /* 0x002fe2000fa1e002 */
[----:B------:R-:W-:-:S02]  /*1c80*/  IMAD.IADD R84, R68, 0x1, R71 ;  /* 0x0000000144547824 */ /* 0x000fc400078e0247 */
[----:B------:R-:W-:Y:S04]  /*1c90*/  STS.128 [R88+UR7], R16 ;  /* 0x0000001058007988 */ /* 0x000fe80008000c07 */
[----:B------:R0:W-:Y:S04]  /*1ca0*/  STS.128 [R89+UR7], R20 ;  /* 0x0000001459007988 */ /* 0x0001e80008000c07 */
[----:B------:R-:W-:Y:S04]  /*1cb0*/  STS.128 [R90+UR7], R24 ;  /* 0x000000185a007988 */ /* 0x000fe80008000c07 */
[----:B------:R-:W-:Y:S04]  /*1cc0*/  STS.128 [R91+UR7], R28 ;  /* 0x0000001c5b007988 */ /* 0x000fe80008000c07 */
[----:B------:R-:W-:Y:S01]  /*1cd0*/  STS.128 [R92+UR7], R32 ;  /* 0x000000205c007988 */ /* 0x000fe20008000c07 */
[----:B------:R-:W-:Y:S01]  /*1ce0*/  BAR.SYNC.DEFER_BLOCKING 0x0 ;  /* 0x0000000000007b1d */ /* 0x000fe20000010000 */
[----:B0-----:R-:W-:-:S05]  /*1cf0*/  IMAD.SHL.U32 R20, R0, 0x4, RZ ;  /* 0x0000000400147824 */ /* 0x001fca00078e00ff */
[----:B------:R-:W-:Y:S02]  /*1d00*/  IADD3 R20, P3, P4, R3, UR4, R20 ;  /* 0x0000000403147c10 */ /* 0x000fe4000fc7e014 */
[----:B------:R-:W-:Y:S02]  /*1d10*/  IADD3.X R3, PT, PT, RZ, UR5, RZ, P0, P2 ;  /* 0x00000005ff037c10 */ /* 0x000fe400087e44ff */
[----:B------:R-:W-:Y:S01]  /*1d20*/  IADD3.X R21, PT, PT, RZ, UR5, RZ, P3, P4 ;  /* 0x00000005ff157c10 */ /* 0x000fe20009fe84ff */
[----:B------:R-:W0:Y:S04]  /*1d30*/  LDSM.16.M88.4 R80, [R84] ;  /* 0x000000005450783b */ /* 0x000e280000000200 */
[----:B------:R-:W1:Y:S04]  /*1d40*/  LDSM.16.M88.4 R76, [R84+0x100] ;  /* 0x00010000544c783b */ /* 0x000e680000000200 */
[----:B------:R-:W2:Y:S04]  /*1d50*/  LDSM.16.M88.4 R72, [R84+0x200] ;  /* 0x000200005448783b */ /* 0x000ea80000000200 */
[----:B------:R-:W3:Y:S04]  /*1d60*/  LDSM.16.M88.4 R68, [R84+0x300] ;  /* 0x000300005444783b */ /* 0x000ee80000000200 */
[----:B------:R-:W4:Y:S04]  /*1d70*/  LDSM.16.M88.4 R12, [R84+0x400] ;  /* 0x00040000540c783b */ /* 0x000f280000000200 */
[----:B------:R-:W5:Y:S04]  /*1d80*/  LDSM.16.M88.4 R8, [R84+0x500] ;  /* 0x000500005408783b */ /* 0x000f680000000200 */
[----:B------:R-:W0:Y:S04]  /*1d90*/  LDSM.16.M88.4 R4, [R84+0x600] ;  /* 0x000600005404783b */ /* 0x000e280000000200 */
[----:B------:R-:W0:Y:S01]  /*1da0*/  LDSM.16.M88.4 R16, [R84+0x700] ;  /* 0x000700005410783b */ /* 0x000e220000000200 */
[----:B------:R-:W-:Y:S06]  /*1db0*/  BAR.SYNC.DEFER_BLOCKING 0x0 ;  /* 0x0000000000007b1d */ /* 0x000fec0000010000 */
[----:B------:R-:W-:Y:S04]  /*1dc0*/  STS.128 [R85+UR7], R36 ;  /* 0x0000002455007988 */ /* 0x000fe80008000c07 */
[----:B------:R-:W-:Y:S04]  /*1dd0*/  STS.128 [R86+UR7], R40 ;  /* 0x0000002856007988 */ /* 0x000fe80008000c07 */
[----:B------:R-:W-:Y:S04]  /*1de0*/  STS.128 [R87+UR7], R44 ;  /* 0x0000002c57007988 */ /* 0x000fe80008000c07 */
[----:B------:R-:W-:Y:S04]  /*1df0*/  STS.128 [R88+UR7], R48 ;  /* 0x0000003058007988 */ /* 0x000fe80008000c07 */
[----:B------:R-:W-:Y:S04]  /*1e00*/  STS.128 [R89+UR7], R52 ;  /* 0x0000003459007988 */ /* 0x000fe80008000c07 */
[----:B------:R-:W-:Y:S04]  /*1e10*/  STS.128 [R90+UR7], R56 ;  /* 0x000000385a007988 */ /* 0x000fe80008000c07 */
[----:B------:R-:W-:Y:S04]  /*1e20*/  STS.128 [R91+UR7], R60 ;  /* 0x0000003c5b007988 */ /* 0x000fe80008000c07 */
[----:B------:R-:W-:Y:S01]  /*1e30*/  STS.128 [R92+UR7], R64 ;  /* 0x000000405c007988 */ /* 0x000fe20008000c07 */
[----:B------:R-:W-:Y:S06]  /*1e40*/  BAR.SYNC.DEFER_BLOCKING 0x0 ;  /* 0x0000000000007b1d */ /* 0x000fec0000010000 */
[----:B------:R-:W1:Y:S04]  /*1e50*/  LDSM.16.M88.4 R24, [R84] ;  /* 0x000000005418783b */ /* 0x000e680000000200 */
[----:B------:R-:W1:Y:S04]  /*1e60*/  LDSM.16.M88.4 R28, [R84+0x100] ;  /* 0x00010000541c783b */ /* 0x000e680000000200 */
[----:B------:R-:W1:Y:S04]  /*1e70*/  LDSM.16.M88.4 R32, [R84+0x200] ;  /* 0x000200005420783b */ /* 0x000e680000000200 */
[----:B------:R-:W2:Y:S04]  /*1e80*/  LDSM.16.M88.4 R36, [R84+0x300] ;  /* 0x000300005424783b */ /* 0x000ea80000000200 */
[----:B------:R-:W2:Y:S04]  /*1e90*/  LDSM.16.M88.4 R40, [R84+0x400] ;  /* 0x000400005428783b */ /* 0x000ea80000000200 */
[----:B------:R-:W2:Y:S04]  /*1ea0*/  LDSM.16.M88.4 R44, [R84+0x500] ;  /* 0x00050000542c783b */ /* 0x000ea80000000200 */
[----:B------:R-:W2:Y:S04]  /*1eb0*/  LDSM.16.M88.4 R48, [R84+0x600] ;  /* 0x000600005430783b */ /* 0x000ea80000000200 */
[----:B------:R-:W3:Y:S04]  /*1ec0*/  LDSM.16.M88.4 R52, [R84+0x700] ;  /* 0x000700005434783b */ /* 0x000ee80000000200 */
[----:B0-----:R0:W-:Y:S04]  /*1ed0*/  STG.E desc[UR12][R2.64], R80 ;  /* 0x0000005002007986 */ /* 0x0011e8000c10190c */
[----:B------:R0:W-:Y:S04]  /*1ee0*/  STG.E desc[UR12][R2.64+0x100], R81 ;  /* 0x0001005102007986 */ /* 0x0001e8000c10190c */
[----:B------:R0:W-:Y:S04]  /*1ef0*/  STG.E desc[UR12][R2.64+0x1000], R82 ;  /* 0x0010005202007986 */ /* 0x0001e8000c10190c */
[----:B------:R0:W-:Y:S04]  /*1f00*/  STG.E desc[UR12][R2.64+0x1100], R83 ;  /* 0x0011005302007986 */ /* 0x0001e8000c10190c */
[----:B-1----:R0:W-:Y:S04]  /*1f10*/  STG.E desc[UR12][R2.64+0x2000], R76 ;  /* 0x0020004c02007986 */ /* 0x0021e8000c10190c */
[----:B------:R0:W-:Y:S04]  /*1f20*/  STG.E desc[UR12][R2.64+0x2100], R77 ;  /* 0x0021004d02007986 */ /* 0x0001e8000c10190c */
[----:B------:R0:W-:Y:S04]  /*1f30*/  STG.E desc[UR12][R2.64+0x3000], R78 ;  /* 0x0030004e02007986 */ /* 0x0001e8000c10190c */
[----:B------:R0:W-:Y:S04]  /*1f40*/  STG.E desc[UR12][R2.64+0x3100], R79 ;  /* 0x0031004f02007986 */ /* 0x0001e8000c10190c */
[----:B--2---:R0:W-:Y:S04]  /*1f50*/  STG.E desc[UR12][R2.64+0x4000], R72 ;  /* 0x0040004802007986 */ /* 0x0041e8000c10190c */
[----:B------:R0:W-:Y:S04]  /*1f60*/  STG.E desc[UR12][R2.64+0x4100], R73 ;  /* 0x0041004902007986 */ /* 0x0001e8000c10190c */
[----:B------:R0:W-:Y:S04]  /*1f70*/  STG.E desc[UR12][R2.64+0x5000], R74 ;  /* 0x0050004a02007986 */ /* 0x0001e8000c10190c */
[----:B------:R0:W-:Y:S04]  /*1f80*/  STG.E desc[UR12][R2.64+0x5100], R75 ;  /* 0x0051004b02007986 */ /* 0x0001e8000c10190c */
[----:B---3--:R0:W-:Y:S04]  /*1f90*/  STG.E desc[UR12][R2.64+0x6000], R68 ;  /* 0x0060004402007986 */ /* 0x0081e8000c10190c */
[----:B------:R0:W-:Y:S04]  /*1fa0*/  STG.E desc[UR12][R2.64+0x6100], R69 ;  /* 0x0061004502007986 */ /* 0x0001e8000c10190c */
[----:B------:R0:W-:Y:S04]  /*1fb0*/  STG.E desc[UR12][R2.64+0x7000], R70 ;  /* 0x0070004602007986 */ /* 0x0001e8000c10190c */
[----:B------:R0:W-:Y:S04]  /*1fc0*/  STG.E desc[UR12][R2.64+0x7100], R71 ;  /* 0x0071004702007986 */ /* 0x0001e8000c10190c */
[----:B----4-:R0:W-:Y:S04]  /*1fd0*/  STG.E desc[UR12][R2.64+0x8000], R12 ;  /* 0x0080000c02007986 */ /* 0x0101e8000c10190c */
[----:B------:R0:W-:Y:S04]  /*1fe0*/  STG.E desc[UR12][R2.64+0x8100], R13 ;  /* 0x0081000d02007986 */ /* 0x0001e8000c10190c */
[----:B------:R0:W-:Y:S04]  /*1ff0*/  STG.E desc[UR12][R2.64+0x9000], R14 ;  /* 0x0090000e02007986 */ /* 0x0001e8000c10190c */
[----:B------:R0:W-:Y:S04]  /*2000*/  STG.E desc[UR12][R2.64+0x9100], R15 ;  /* 0x0091000f02007986 */ /* 0x0001e8000c10190c */
[----:B-----5:R0:W-:Y:S04]  /*2010*/  STG.E desc[UR12][R2.64+0xa000], R8 ;  /* 0x00a0000802007986 */ /* 0x0201e8000c10190c */
[----:B------:R0:W-:Y:S04]  /*2020*/  STG.E desc[UR12][R2.64+0xa100], R9 ;  /* 0x00a1000902007986 */ /* 0x0001e8000c10190c */
        /* <DEDUP_REMOVED lines=41> */
[----:B------:R0:W-:Y:S01]  /*22c0*/  STG.E desc[UR12][R20.64+0xf180], R55 ;  /* 0x00f1803714007986 */ /* 0x0001e2000c10190c */
[----:B------:R-:W-:Y:S06]  /*22d0*/  BAR.SYNC.DEFER_BLOCKING 0x0 ;  /* 0x0000000000007b1d */ /* 0x000fec0000010000 */
[----:B------:R-:W-:Y:S05]  /*22e0*/  @P1 BRA `(.L_x_8) ;  /* 0x00000000009c1947 */ /* 0x000fea0003800000 */
[----:B------:R-:W-:Y:S01]  /*22f0*/  NOP ;  /* 0x0000000000007918 */ /* 0x000fe20000000000 */
[----:B------:R-:W-:Y:S01]  /*2300*/  UMOV UR4, 0x50 ;  /* 0x0000005000047882 */ /* 0x000fe20000000000 */
[----:B------:R-:W-:Y:S01]  /*2310*/  IMAD.U32 R0, RZ, RZ, UR11 ;  /* 0x0000000bff007e24 */ /* 0x000fe2000f8e00ff */
[----:B------:R-:W-:Y:S01]  /*2320*/  ULEA UR6, UR6, UR4, 0x18 ;  /* 0x0000000406067291 */ /* 0x000fe2000f8ec0ff */
[----:B0-----:R-:W-:Y:S02]  /*2330*/  IMAD.MOV.U32 R3, RZ, RZ, 0xf ;  /* 0x0000000fff037424 */ /* 0x001fe400078e00ff */
[----:B------:R-:W-:Y:S01]  /*2340*/  IMAD.MOV.U32 R7, RZ, RZ, 0x1 ;  /* 0x00000001ff077424 */ /* 0x000fe200078e00ff */
[----:B------:R-:W-:-:S04]  /*2350*/  LOP3.LUT R0, R0, 0xffff, RZ, 0xc0, !PT ;  /* 0x0000ffff00007812 */ /* 0x000fc800078ec0ff */
[----:B------:R-:W-:Y:S01]  /*2360*/  SHF.R.U32.HI R0, RZ, 0x5, R0 ;  /* 0x00000005ff007819 */ /* 0x000fe20000011600 */
[----:B------:R-:W0:Y:S04]  /*2370*/  LDS R5, [UR6] ;  /* 0x00000006ff057984 */ /* 0x000e280008000800 */
[----:B------:R-:W-:Y:S01]  /*2380*/  VIADD R2, R0, 0x10 ;  /* 0x0000001000027836 */ /* 0x000fe20000000000 */
[----:B------:R-:W-:-:S04]  /*2390*/  SHF.L.U32 R0, R3, R0, RZ ;  /* 0x0000000003007219 */ /* 0x000fc800000006ff */
[----:B------:R-:W-:-:S04]  /*23a0*/  SHF.L.U32 R3, R7, R2, RZ ;  /* 0x0000000207037219 */ /* 0x000fc800000006ff */
[----:B------:R-:W-:-:S04]  /*23b0*/  LOP3.LUT R0, R3, R0, RZ, 0xfc, !PT ;  /* 0x0000000003007212 */ /* 0x000fc800078efcff */
[C---:B------:R-:W-:Y:S02]  /*23c0*/  LOP3.LUT R2, R0.reuse, 0xffff, RZ, 0xc0, !PT ;  /* 0x0000ffff00027812 */ /* 0x040fe400078ec0ff */
[----:B0-----:R-:W-:-:S04]  /*23d0*/  LOP3.LUT R3, R0, 0xffff, R5, 0x80, !PT ;  /* 0x0000ffff00037812 */ /* 0x001fc800078e8005 */
[----:B------:R-:W-:-:S13]  /*23e0*/  ISETP.NE.AND P0, PT, R3, R2, PT ;  /* 0x000000020300720c */ /* 0x000fda0003f05270 */
[----:B------:R-:W-:Y:S05]  /*23f0*/  @P0 BRA `(.L_x_9) ;  /* 0x0000000000500947 */ /* 0x000fea0003800000 */
[----:B------:R-:W-:Y:S02]  /*2400*/  SHF.R.U32.HI R5, RZ, 0x10, R5 ;  /* 0x00000010ff057819 */ /* 0x000fe40000011605 */
[----:B------:R-:W-:-:S04]  /*2410*/  SHF.R.U32.HI R2, RZ, 0x10, R0 ;  /* 0x00000010ff027819 */ /* 0x000fc80000011600 */
[----:B------:R-:W-:-:S04]  /*2420*/  LOP3.LUT R5, R5, R2, RZ, 0xc0, !PT ;  /* 0x0000000205057212 */ /* 0x000fc800078ec0ff */
[----:B------:R-:W-:-:S13]  /*2430*/  ISETP.NE.AND P0, PT, R5, R2, PT ;  /* 0x000000020500720c */ /* 0x000fda0003f05270 */
[----:B------:R-:W-:Y:S05]  /*2440*/  @P0 BRA `(.L_x_10) ;  /* 0x0000000000300947 */ /* 0x000fea0003800000 */
[----:B------:R-:W-:Y:S01]  /*2450*/  R2UR UR4, R0 ;  /* 0x00000000000472ca */ /* 0x000fe200000e0000 */
[----:B------:R-:W-:Y:S01]  /*2460*/  VOTEU.ANY UR5, UPT, PT ;  /* 0x0000000000057886 */ /* 0x000fe200038e0100 */
[----:B------:R-:W0:Y:S01]  /*2470*/  S2R R0, SR_LANEID ;  /* 0x0000000000007919 */ /* 0x000e220000000000 */
[----:B------:R-:W-:-:S10]  /*2480*/  UFLO.U32 UR5, UR5 ;  /* 0x00000005000572bd */ /* 0x000fd400080e0000 */
[----:B------:R-:W-:-:S06]  /*2490*/  ULOP3.LUT UR4, URZ, UR4, URZ, 0x33, !UPT ;  /* 0x00000004ff047292 */ /* 0x000fcc000f8e33ff */
[----:B------:R-:W-:-:S04]  /*24a0*/  IMAD.U32 R2, RZ, RZ, UR4 ;  /* 0x00000004ff027e24 */ /* 0x000fc8000f8e00ff */
[----:B------:R-:W1:Y:S02]  /*24b0*/  REDUX UR7, R2 ;  /* 0x00000000020773c4 */ /* 0x000e640000000000 */
[----:B------:R2:W-:Y:S01]  /*24c0*/  UTCATOMSWS.AND URZ, UR4 ;  /* 0x0000000400ff79e3 */ /* 0x0005e20008000000 */
[----:B0-----:R-:W-:Y:S01]  /*24d0*/  ISETP.EQ.U32.AND P0, PT, R0, UR5, PT ;  /* 0x0000000500007c0c */ /* 0x001fe2000bf02070 */
[----:B-1----:R-:W-:-:S12]  /*24e0*/  IMAD.U32 R0, RZ, RZ, UR7 ;  /* 0x00000007ff007e24 */ /* 0x002fd8000f8e00ff */
[----:B------:R2:W-:Y:S01]  /*24f0*/  @P0 ATOMS.AND RZ, [UR6], R0 ;  /* 0x00000000ffff098c */ /* 0x0005e2000a800006 */
[----:B------:R-:W-:Y:S05]  /*2500*/  BRA `(.L_x_8) ;  /* 0x0000000000147947 */ /* 0x000fea0003800000 */
.L_x_10:
[----:B------:R-:W-:-:S07]  /*2510*/  MOV R2, 0x2530 ;  /* 0x0000253000027802 */ /* 0x000fce0000000f00 */
[----:B------:R-:W-:Y:S05]  /*2520*/  CALL.REL.NOINC `($__internal_0_$__cuda_sm10x_tcgen05_guardrail_trap_col_being_dealloced_not_returned_by_alloc) ;  /* 0x0000000000207944 */ /* 0x000fea0003c00000 */
[----:B------:R-:W-:Y:S05]  /*2530*/  BRA `(.L_x_8) ;  /* 0x0000000000087947 */ /* 0x000fea0003800000 */
.L_x_9:
[----:B------:R-:W-:-:S07]  /*2540*/  MOV R2, 0x2560 ;  /* 0x0000256000027802 */ /* 0x000fce0000000f00 */
[----:B------:R-:W-:Y:S05]  /*2550*/  CALL.REL.NOINC `($__internal_2_$__cuda_sm10x_tcgen05_guardrail_trap_unallocated_columns_being_dealloced) ;  /* 0x00000000002c7944 */ /* 0x000fea0003c00000 */
.L_x_8:
[----:B------:R-:W-:Y:S01]  /*2560*/  NOP ;  /* 0x0000000000007918 */ /* 0x000fe20000000000 */
[----:B--2---:R-:W-:Y:S05]  /*2570*/  EXIT ;  /* 0x000000000000794d */ /* 0x004fea0003800000 */
.L_x_7:
[----:B------:R-:W0:Y:S02]  /*2580*/  SYNCS.PHASECHK.TRANS64.TRYWAIT P0, [UR7+0x10000], RZ ;  /* 0x010000ffff0075a7 */ /* 0x000e240008001107 */
[----:B0-----:R-:W-:Y:S05]  /*2590*/  @!P0 BRA `(.L_x_7) ;  /* 0xfffffffc00f88947 */ /* 0x001fea000383ffff */
[----:B------:R-:W-:Y:S05]  /*25a0*/  BRA `(.L_x_11) ;  /* 0xfffffff400347947 */ /* 0x000fea000383ffff */
        .weak           $__internal_0_$__cuda_sm10x_tcgen05_guardrail_trap_col_being_dealloced_not_returned_by_alloc
        .type           $__internal_0_$__cuda_sm10x_tcgen05_guardrail_trap_col_being_dealloced_not_returned_by_alloc,@function
        .size           $__internal_0_$__cuda_sm10x_tcgen05_guardrail_trap_col_being_dealloced_not_returned_by_alloc,($__internal_1_$__cuda_sm10x_tcgen05_guardrail_trap_phase_invalid_during_alloc - $__internal_0_$__cuda_sm10x_tcgen05_guardrail_trap_col_being_dealloced_not_returned_by_alloc)
$__internal_0_$__cuda_sm10x_tcgen05_guardrail_trap_col_being_dealloced_not_returned_by_alloc:
[----:B------:R-:W-:Y:S05]  /*25b0*/  BPT.TRAP 0x1 ;  /* 0x000000040000795c */ /* 0x000fea0000300000 */
[----:B------:R-:W-:-:S04]  /*25c0*/  IMAD.MOV.U32 R3, RZ, RZ, 0x0 ;  /* 0x00000000ff037424 */ /* 0x000fc800078e00ff */
[----:B------:R-:W-:Y:S05]  /*25d0*/  RET.REL.NODEC R2 `(gluon_mma) ;  /* 0xffffffd802887950 */ /* 0x000fea0003c3ffff */
        .weak           $__internal_1_$__cuda_sm10x_tcgen05_guardrail_trap_phase_invalid_during_alloc
        .type           $__internal_1_$__cuda_sm10x_tcgen05_guardrail_trap_phase_invalid_during_alloc,@function
        .size           $__internal_1_$__cuda_sm10x_tcgen05_guardrail_trap_phase_invalid_during_alloc,($__internal_2_$__cuda_sm10x_tcgen05_guardrail_trap_unallocated_columns_being_dealloced - $__internal_1_$__cuda_sm10x_tcgen05_guardrail_trap_phase_invalid_during_alloc)
$__internal_1_$__cuda_sm10x_tcgen05_guardrail_trap_phase_invalid_during_alloc:
[----:B------:R-:W-:Y:S05]  /*25e0*/  BPT.TRAP 0x1 ;  /* 0x000000040000795c */ /* 0x000fea0000300000 */
[----:B------:R-:W-:-:S04]  /*25f0*/  IMAD.MOV.U32 R3, RZ, RZ, 0x0 ;  /* 0x00000000ff037424 */ /* 0x000fc800078e00ff */
[----:B------:R-:W-:Y:S05]  /*2600*/  RET.REL.NODEC R2 `(gluon_mma) ;  /* 0xffffffd8027c7950 */ /* 0x000fea0003c3ffff */
        .weak           $__internal_2_$__cuda_sm10x_tcgen05_guardrail_trap_unallocated_columns_being_dealloced
        .type           $__internal_2_$__cuda_sm10x_tcgen05_guardrail_trap_unallocated_columns_being_dealloced,@function
        .size           $__internal_2_$__cuda_sm10x_tcgen05_guardrail_trap_unallocated_columns_being_dealloced,(.L_x_15 - $__internal_2_$__cuda_sm10x_tcgen05_guardrail_trap_unallocated_columns_being_dealloced)
$__internal_2_$__cuda_sm10x_tcgen05_guardrail_trap_unallocated_columns_being_dealloced:
[----:B------:R-:W-:Y:S05]  /*2610*/  BPT.TRAP 0x1 ;  /* 0x000000040000795c */ /* 0x000fea0000300000 */
[----:B------:R-:W-:-:S04]  /*2620*/  IMAD.MOV.U32 R3, RZ, RZ, 0x0 ;  /* 0x00000000ff037424 */ /* 0x000fc800078e00ff */
[----:B------:R-:W-:Y:S05]  /*2630*/  RET.REL.NODEC R2 `(gluon_mma) ;  /* 0xffffffd802707950 */ /* 0x000fea0003c3ffff */
.L_x_12:
[----:B------:R-:W-:-:S00]  /*2640*/  BRA `(.L_x_12) ;  /* 0xfffffffc00fc7947 */ /* 0x000fc0000383ffff */
[----:B------:R-:W-:-:S00]  /*2650*/  NOP ;  /* 0x0000000000007918 */ /* 0x000fc00000000000 */
        /* <DEDUP_REMOVED lines=10> */
.L_x_15:


//--------------------- .nv.shared.gluon_mma      --------------------------
	.section	.nv.shared.gluon_mma,"aw",@nobits
	.sectionflags	@""
	.align	16
	.zero		1024


//--------------------- .nv.shared.reserved.0     --------------------------
	.section	.nv.shared.reserved.0,"aw",@nobits
	.align	8
	.weak		__nv_reservedSMEM_offset_0_alias
	.size		__nv_reservedSMEM_offset_0_alias, 0, 64
	.other		__nv_reservedSMEM_offset_0_alias,@"STO_CUDA_RESERVED_SHARED STV_DEFAULT"
__nv_reservedSMEM_offset_0_alias:
	.zero		0
.nv.shared.reserved.0:
	.zero		64
	.weak		__nv_reservedSMEM_allocation_phase
	.type		__nv_reservedSMEM_allocation_phase,@object
	.size		__nv_reservedSMEM_allocation_phase,(.L_0 - __nv_reservedSMEM_allocation_phase)
__nv_reservedSMEM_allocation_phase:
	.zero		1
.L_0:
	.zero		7
	.weak		__nv_reservedSMEM_devtool_atexit_pc
	.type		__nv_reservedSMEM_devtool_atexit_pc,@object
	.size		__nv_reservedSMEM_devtool_atexit_pc,(__nv_reservedSMEM_allocation_mask - __nv_reservedSMEM_devtool_atexit_pc)
__nv_reservedSMEM_devtool_atexit_pc:
	.zero		8
	.weak		__nv_reservedSMEM_allocation_mask
	.type		__nv_reservedSMEM_allocation_mask,@object
	.size		__nv_reservedSMEM_allocation_mask,(.L_2 - __nv_reservedSMEM_allocation_mask)
__nv_reservedSMEM_allocation_mask:
	.zero		4
.L_2:


//--------------------- .nv.constant0.gluon_mma   --------------------------
	.section	.nv.constant0.gluon_mma,"a",@progbits
	.sectionflags	@""
	.align	4
.nv.constant0.gluon_mma:
	.zero		936


//--------------------- SYMBOLS --------------------------

	.type		.nv.reservedSmem.offset0,@object
	.size		.nv.reservedSmem.offset0,0x4
	.type		.nv.reservedSmem.cap,@object
	.size		.nv.reservedSmem.cap,0x4
